//
// Generated by NVIDIA NVVM Compiler
//
// Compiler Build ID: CL-36424714
// Cuda compilation tools, release 13.0, V13.0.88
// Based on NVVM 20.0.0
//

.version 9.0
.target sm_100
.address_size 64

	// .globl	_Z7get_maxPi

.visible .entry _Z7get_maxPi(
	.param .u64 .ptr .align 1 _Z7get_maxPi_param_0
)
{
	.reg .pred 	%p<23>;
	.reg .b32 	%r<27>;
	.reg .b64 	%rd<5>;

	ld.param.u64 	%rd2, [_Z7get_maxPi_param_0];
	cvta.to.global.u64 	%rd3, %rd2;
	mov.u32 	%r13, %tid.x;
	mov.u32 	%r14, %ntid.x;
	mov.u32 	%r15, %ctaid.x;
	mad.lo.s32 	%r1, %r14, %r15, %r13;
	mul.wide.s32 	%rd4, %r1, 4;
	add.s64 	%rd1, %rd3, %rd4;
	setp.gt.s32 	%p1, %r1, 32767;
	@%p1 bra 	$L__BB0_3;
	ld.global.u32 	%r2, [%rd1+131072];
	ld.global.u32 	%r16, [%rd1];
	setp.le.s32 	%p2, %r2, %r16;
	@%p2 bra 	$L__BB0_3;
	st.global.u32 	[%rd1], %r2;
$L__BB0_3:
	bar.sync 	0;
	setp.gt.s32 	%p3, %r1, 16383;
	@%p3 bra 	$L__BB0_6;
	ld.global.u32 	%r3, [%rd1+65536];
	ld.global.u32 	%r17, [%rd1];
	setp.le.s32 	%p4, %r3, %r17;
	@%p4 bra 	$L__BB0_6;
	st.global.u32 	[%rd1], %r3;
$L__BB0_6:
	bar.sync 	0;
	setp.gt.s32 	%p5, %r1, 8191;
	@%p5 bra 	$L__BB0_9;
	ld.global.u32 	%r4, [%rd1+32768];
	ld.global.u32 	%r18, [%rd1];
	setp.le.s32 	%p6, %r4, %r18;
	@%p6 bra 	$L__BB0_9;
	st.global.u32 	[%rd1], %r4;
$L__BB0_9:
	bar.sync 	0;
	setp.gt.s32 	%p7, %r1, 4095;
	@%p7 bra 	$L__BB0_12;
	ld.global.u32 	%r5, [%rd1+16384];
	ld.global.u32 	%r19, [%rd1];
	setp.le.s32 	%p8, %r5, %r19;
	@%p8 bra 	$L__BB0_12;
	st.global.u32 	[%rd1], %r5;
$L__BB0_12:
	bar.sync 	0;
	setp.gt.s32 	%p9, %r1, 2047;
	@%p9 bra 	$L__BB0_15;
	ld.global.u32 	%r6, [%rd1+8192];
	ld.global.u32 	%r20, [%rd1];
	setp.le.s32 	%p10, %r6, %r20;
	@%p10 bra 	$L__BB0_15;
	st.global.u32 	[%rd1], %r6;
$L__BB0_15:
	bar.sync 	0;
	setp.gt.s32 	%p11, %r1, 1023;
	@%p11 bra 	$L__BB0_18;
	ld.global.u32 	%r7, [%rd1+4096];
	ld.global.u32 	%r21, [%rd1];
	setp.le.s32 	%p12, %r7, %r21;
	@%p12 bra 	$L__BB0_18;
	st.global.u32 	[%rd1], %r7;
$L__BB0_18:
	bar.sync 	0;
	setp.gt.s32 	%p13, %r1, 511;
	@%p13 bra 	$L__BB0_21;
	ld.global.u32 	%r8, [%rd1+2048];
	ld.global.u32 	%r22, [%rd1];
	setp.le.s32 	%p14, %r8, %r22;
	@%p14 bra 	$L__BB0_21;
	st.global.u32 	[%rd1], %r8;
$L__BB0_21:
	bar.sync 	0;
	setp.gt.s32 	%p15, %r1, 255;
	@%p15 bra 	$L__BB0_24;
	ld.global.u32 	%r9, [%rd1+1024];
	ld.global.u32 	%r23, [%rd1];
	setp.le.s32 	%p16, %r9, %r23;
	@%p16 bra 	$L__BB0_24;
	st.global.u32 	[%rd1], %r9;
$L__BB0_24:
	bar.sync 	0;
	setp.gt.s32 	%p17, %r1, 127;
	@%p17 bra 	$L__BB0_27;
	ld.global.u32 	%r10, [%rd1+512];
	ld.global.u32 	%r24, [%rd1];
	setp.le.s32 	%p18, %r10, %r24;
	@%p18 bra 	$L__BB0_27;
	st.global.u32 	[%rd1], %r10;
$L__BB0_27:
	bar.sync 	0;
	setp.gt.s32 	%p19, %r1, 63;
	@%p19 bra 	$L__BB0_30;
	ld.global.u32 	%r11, [%rd1+256];
	ld.global.u32 	%r25, [%rd1];
	setp.le.s32 	%p20, %r11, %r25;
	@%p20 bra 	$L__BB0_30;
	st.global.u32 	[%rd1], %r11;
$L__BB0_30:
	bar.sync 	0;
	setp.gt.s32 	%p21, %r1, 31;
	@%p21 bra 	$L__BB0_33;
	ld.global.u32 	%r12, [%rd1+128];
	ld.global.u32 	%r26, [%rd1];
	setp.le.s32 	%p22, %r12, %r26;
	@%p22 bra 	$L__BB0_33;
	st.global.u32 	[%rd1], %r12;
$L__BB0_33:
	bar.sync 	0;
	ret;

}


// ===== COMPILED SASS (sm_100) =====

	.target	sm_100

	.elftype	@"ET_EXEC"


//--------------------- .note.nv.tkinfo           --------------------------
	.section	.note.nv.tkinfo,"",@"SHT_NOTE"
	.sectionflags	@"SHF_NOTE_NV_TKINFO"
	.tkinfo
        /*0018*/ 	.word	0x00000002
        /*0030*/ 	.string	""
        /*0030*/ 	.string	"ptxas"
        /*0030*/ 	.string	"Cuda compilation tools, release 13.0, V13.0.88"
        /*0030*/ 	.string	"Build cuda_13.0.r13.0/compiler.36424714_0"
        /*0030*/ 	.string	"-arch sm_100 -m 64 "



//--------------------- .note.nv.cuinfo           --------------------------
	.section	.note.nv.cuinfo,"",@"SHT_NOTE"
	.sectionflags	@"SHF_NOTE_NV_CUINFO"
        /*0018*/ 	.short	0x0002
        /*001a*/ 	.short	0x0064
        /*001c*/ 	.short	0x0082
	.zero		2


//--------------------- .nv.info                  --------------------------
	.section	.nv.info,"",@"SHT_CUDA_INFO"
	.align	4


	//----- nvinfo : EIATTR_REGCOUNT
	.align		4
        /*0000*/ 	.byte	0x04, 0x2f
        /*0002*/ 	.short	(.L_1 - .L_0)
	.align		4
.L_0:
        /*0004*/ 	.word	index@(_Z7get_maxPi)
        /*0008*/ 	.word	0x0000000a


	//----- nvinfo : EIATTR_FRAME_SIZE
	.align		4
.L_1:
        /*000c*/ 	.byte	0x04, 0x11
        /*000e*/ 	.short	(.L_3 - .L_2)
	.align		4
.L_2:
        /*0010*/ 	.word	index@(_Z7get_maxPi)
        /*0014*/ 	.word	0x00000000


	//----- nvinfo : EIATTR_MIN_STACK_SIZE
	.align		4
.L_3:
        /*0018*/ 	.byte	0x04, 0x12
        /*001a*/ 	.short	(.L_5 - .L_4)
	.align		4
.L_4:
        /*001c*/ 	.word	index@(_Z7get_maxPi)
        /*0020*/ 	.word	0x00000000
.L_5:


//--------------------- .nv.compat                --------------------------
	.section	.nv.compat,"",@"SHT_CUDA_COMPAT_INFO"
	.align	4
        /*0000*/ 	.byte	0x02, 0x09, 0x00, 0x00, 0x02, 0x02, 0x01, 0x00, 0x02, 0x05, 0x05, 0x00, 0x03, 0x07, 0x01, 0x01
        /*0010*/ 	.byte	0x02, 0x03, 0x00, 0x00, 0x02, 0x06, 0x01, 0x00, 0x04, 0x0b, 0x08, 0x00, 0x09, 0x00, 0x00, 0x00
        /*0020*/ 	.byte	0x00, 0x00, 0x00, 0x00


//--------------------- .nv.info._Z7get_maxPi     --------------------------
	.section	.nv.info._Z7get_maxPi,"",@"SHT_CUDA_INFO"
	.sectionflags	@""
	.align	4


	//----- nvinfo : EIATTR_CUDA_API_VERSION
	.align		4
        /*0000*/ 	.byte	0x04, 0x37
        /*0002*/ 	.short	(.L_7 - .L_6)
.L_6:
        /*0004*/ 	.word	0x00000082


	//----- nvinfo : EIATTR_KPARAM_INFO
	.align		4
.L_7:
        /*0008*/ 	.byte	0x04, 0x17
        /*000a*/ 	.short	(.L_9 - .L_8)
.L_8:
        /*000c*/ 	.word	0x00000000
        /*0010*/ 	.short	0x0000
        /*0012*/ 	.short	0x0000
        /*0014*/ 	.byte	0x00, 0xf5, 0x21, 0x00


	//----- nvinfo : EIATTR_SPARSE_MMA_MASK
	.align		4
.L_9:
        /*0018*/ 	.byte	0x03, 0x50
        /*001a*/ 	.short	0x0000


	//----- nvinfo : EIATTR_MAXREG_COUNT
	.align		4
        /*001c*/ 	.byte	0x03, 0x1b
        /*001e*/ 	.short	0x00ff


	//----- nvinfo : EIATTR_NUM_BARRIERS
	.align		4
        /*0020*/ 	.byte	0x02, 0x4c
        /*0022*/ 	.byte	0x01
	.zero		1


	//----- nvinfo : EIATTR_MERCURY_ISA_VERSION
	.align		4
        /*0024*/ 	.byte	0x03, 0x5f
        /*0026*/ 	.short	0x0101


	//----- nvinfo : EIATTR_VRC_CTA_INIT_COUNT
	.align		4
        /*0028*/ 	.byte	0x02, 0x4a
	.zero		1
	.zero		1


	//----- nvinfo : EIATTR_EXIT_INSTR_OFFSETS
	.align		4
        /*002c*/ 	.byte	0x04, 0x1c
        /*002e*/ 	.short	(.L_11 - .L_10)


	//   ....[0]....
.L_10:
        /*0030*/ 	.word	0x000006b0


	//----- nvinfo : EIATTR_CRS_STACK_SIZE
	.align		4
.L_11:
        /*0034*/ 	.byte	0x04, 0x1e
        /*0036*/ 	.short	(.L_13 - .L_12)
.L_12:
        /*0038*/ 	.word	0x00000000


	//----- nvinfo : EIATTR_CBANK_PARAM_SIZE
	.align		4
.L_13:
        /*003c*/ 	.byte	0x03, 0x19
        /*003e*/ 	.short	0x0008


	//----- nvinfo : EIATTR_PARAM_CBANK
	.align		4
        /*0040*/ 	.byte	0x04, 0x0a
        /*0042*/ 	.short	(.L_15 - .L_14)
	.align		4
.L_14:
        /*0044*/ 	.word	index@(.nv.constant0._Z7get_maxPi)
        /*0048*/ 	.short	0x0380
        /*004a*/ 	.short	0x0008


	//----- nvinfo : EIATTR_SW_WAR
	.align		4
.L_15:
        /*004c*/ 	.byte	0x04, 0x36
        /*004e*/ 	.short	(.L_17 - .L_16)
.L_16:
        /*0050*/ 	.word	0x00000008
.L_17:


//--------------------- .nv.callgraph             --------------------------
	.section	.nv.callgraph,"",@"SHT_CUDA_CALLGRAPH"
	.align	4
	.sectionentsize	8
	.align		4
        /*0000*/ 	.word	0x00000000
	.align		4
        /*0004*/ 	.word	0xffffffff
	.align		4
        /*0008*/ 	.word	0x00000000
	.align		4
        /*000c*/ 	.word	0xfffffffe
	.align		4
        /*0010*/ 	.word	0x00000000
	.align		4
        /*0014*/ 	.word	0xfffffffd
	.align		4
        /*0018*/ 	.word	0x00000000
	.align		4
        /*001c*/ 	.word	0xfffffffc


//--------------------- .text._Z7get_maxPi        --------------------------
	.section	.text._Z7get_maxPi,"ax",@progbits
	.align	128
        .global         _Z7get_maxPi
        .type           _Z7get_maxPi,@function
        .size           _Z7get_maxPi,(.L_x_23 - _Z7get_maxPi)
        .other          _Z7get_maxPi,@"STO_CUDA_ENTRY STV_DEFAULT"
_Z7get_maxPi:
.text._Z7get_maxPi:
[----:B------:R-:W-:Y:S01]  /*0000*/  LDC R1, c[0x0][0x37c] ;  /* 0x0000df00ff017b82 */ /* 0x000fe20000000800 */
[----:B------:R-:W0:Y:S01]  /*0010*/  S2R R5, SR_TID.X ;  /* 0x0000000000057919 */ /* 0x000e220000002100 */
[----:B------:R-:W0:Y:S06]  /*0020*/  LDCU UR4, c[0x0][0x360] ;  /* 0x00006c00ff0477ac */ /* 0x000e2c0008000800 */
[----:B------:R-:W1:Y:S01]  /*0030*/  LDC.64 R2, c[0x0][0x380] ;  /* 0x0000e000ff027b82 */ /* 0x000e620000000a00 */
[----:B------:R-:W-:Y:S01]  /*0040*/  BSSY.RECONVERGENT B0, `(.L_x_0) ;  /* 0x0000011000007945 */ /* 0x000fe20003800200 */
[----:B------:R-:W0:Y:S02]  /*0050*/  S2R R0, SR_CTAID.X ;  /* 0x0000000000007919 */ /* 0x000e240000002500 */
[----:B0-----:R-:W-:Y:S01]  /*0060*/  IMAD R5, R0, UR4, R5 ;  /* 0x0000000400057c24 */ /* 0x001fe2000f8e0205 */
[----:B------:R-:W0:Y:S03]  /*0070*/  LDCU.64 UR4, c[0x0][0x358] ;  /* 0x00006b00ff0477ac */ /* 0x000e260008000a00 */
[C---:B-1----:R-:W-:Y:S01]  /*0080*/  IMAD.WIDE R2, R5.reuse, 0x4, R2 ;  /* 0x0000000405027825 */ /* 0x042fe200078e0202 */
[----:B------:R-:W-:-:S02]  /*0090*/  ISETP.GT.AND P1, PT, R5, 0x7fff, PT ;  /* 0x00007fff0500780c */ /* 0x000fc40003f24270 */
[C---:B------:R-:W-:Y:S02]  /*00a0*/  ISETP.GT.AND P0, PT, R5.reuse, 0x3fff, PT ;  /* 0x00003fff0500780c */ /* 0x040fe40003f04270 */
[C---:B------:R-:W-:Y:S02]  /*00b0*/  ISETP.GT.AND P6, PT, R5.reuse, 0x1fff, PT ;  /* 0x00001fff0500780c */ /* 0x040fe40003fc4270 */
[C---:B------:R-:W-:Y:S02]  /*00c0*/  ISETP.GT.AND P5, PT, R5.reuse, 0xfff, PT ;  /* 0x00000fff0500780c */ /* 0x040fe40003fa4270 */
[C---:B------:R-:W-:Y:S02]  /*00d0*/  ISETP.GT.AND P4, PT, R5.reuse, 0x7ff, PT ;  /* 0x000007ff0500780c */ /* 0x040fe40003f84270 */
[C---:B------:R-:W-:Y:S02]  /*00e0*/  ISETP.GT.AND P3, PT, R5.reuse, 0x3ff, PT ;  /* 0x000003ff0500780c */ /* 0x040fe40003f64270 */
[----:B------:R-:W-:Y:S01]  /*00f0*/  ISETP.GT.AND P2, PT, R5, 0x1ff, PT ;  /* 0x000001ff0500780c */ /* 0x000fe20003f44270 */
[----:B0-----:R-:W-:-:S12]  /*0100*/  @P1 BRA `(.L_x_1) ;  /* 0x0000000000101947 */ /* 0x001fd80003800000 */
[----:B------:R-:W2:Y:S04]  /*0110*/  LDG.E R7, desc[UR4][R2.64+0x20000] ;  /* 0x0200000402077981 */ /* 0x000ea8000c1e1900 */
[----:B------:R-:W2:Y:S02]  /*0120*/  LDG.E R0, desc[UR4][R2.64] ;  /* 0x0000000402007981 */ /* 0x000ea4000c1e1900 */
[----:B--2---:R-:W-:-:S13]  /*0130*/  ISETP.GT.AND P1, PT, R7, R0, PT ;  /* 0x000000000700720c */ /* 0x004fda0003f24270 */
[----:B------:R0:W-:Y:S02]  /*0140*/  @P1 STG.E desc[UR4][R2.64], R7 ;  /* 0x0000000702001986 */ /* 0x0001e4000c101904 */
.L_x_1:
[----:B------:R-:W-:Y:S05]  /*0150*/  BSYNC.RECONVERGENT B0 ;  /* 0x0000000000007941 */ /* 0x000fea0003800200 */
.L_x_0:
[----:B------:R-:W-:Y:S01]  /*0160*/  BAR.SYNC.DEFER_BLOCKING 0x0 ;  /* 0x0000000000007b1d */ /* 0x000fe20000010000 */
[----:B------:R-:W-:-:S05]  /*0170*/  ISETP.GT.AND P1, PT, R5, 0xff, PT ;  /* 0x000000ff0500780c */ /* 0x000fca0003f24270 */
[----:B------:R-:W-:Y:S04]  /*0180*/  BSSY.RECONVERGENT B0, `(.L_x_2) ;  /* 0x0000006000007945 */ /* 0x000fe80003800200 */
[----:B------:R-:W-:Y:S05]  /*0190*/  @P0 BRA `(.L_x_3) ;  /* 0x0000000000100947 */ /* 0x000fea0003800000 */
[----:B0-----:R-:W2:Y:S04]  /*01a0*/  LDG.E R7, desc[UR4][R2.64+0x10000] ;  /* 0x0100000402077981 */ /* 0x001ea8000c1e1900 */
[----:B------:R-:W2:Y:S02]  /*01b0*/  LDG.E R0, desc[UR4][R2.64] ;  /* 0x0000000402007981 */ /* 0x000ea4000c1e1900 */
[----:B--2---:R-:W-:-:S13]  /*01c0*/  ISETP.GT.AND P0, PT, R7, R0, PT ;  /* 0x000000000700720c */ /* 0x004fda0003f04270 */
[----:B------:R1:W-:Y:S02]  /*01d0*/  @P0 STG.E desc[UR4][R2.64], R7 ;  /* 0x0000000702000986 */ /* 0x0003e4000c101904 */
.L_x_3:
[----:B------:R-:W-:Y:S05]  /*01e0*/  BSYNC.RECONVERGENT B0 ;  /* 0x0000000000007941 */ /* 0x000fea0003800200 */
.L_x_2:
[----:B------:R-:W-:Y:S01]  /*01f0*/  BAR.SYNC.DEFER_BLOCKING 0x0 ;  /* 0x0000000000007b1d */ /* 0x000fe20000010000 */
[----:B------:R-:W-:-:S05]  /*0200*/  ISETP.GT.AND P0, PT, R5, 0x7f, PT ;  /* 0x0000007f0500780c */ /* 0x000fca0003f04270 */
[----:B------:R-:W-:Y:S04]  /*0210*/  BSSY.RECONVERGENT B0, `(.L_x_4) ;  /* 0x0000006000007945 */ /* 0x000fe80003800200 */
[----:B------:R-:W-:Y:S05]  /*0220*/  @P6 BRA `(.L_x_5) ;  /* 0x0000000000106947 */ /* 0x000fea0003800000 */
[----:B01----:R-:W2:Y:S04]  /*0230*/  LDG.E R7, desc[UR4][R2.64+0x8000] ;  /* 0x0080000402077981 */ /* 0x003ea8000c1e1900 */
[----:B------:R-:W2:Y:S02]  /*0240*/  LDG.E R0, desc[UR4][R2.64] ;  /* 0x0000000402007981 */ /* 0x000ea4000c1e1900 */
[----:B--2---:R-:W-:-:S13]  /*0250*/  ISETP.GT.AND P6, PT, R7, R0, PT ;  /* 0x000000000700720c */ /* 0x004fda0003fc4270 */
[----:B------:R2:W-:Y:S02]  /*0260*/  @P6 STG.E desc[UR4][R2.64], R7 ;  /* 0x0000000702006986 */ /* 0x0005e4000c101904 */
.L_x_5:
[----:B------:R-:W-:Y:S05]  /*0270*/  BSYNC.RECONVERGENT B0 ;  /* 0x0000000000007941 */ /* 0x000fea0003800200 */
.L_x_4:
[----:B------:R-:W-:Y:S01]  /*0280*/  BAR.SYNC.DEFER_BLOCKING 0x0 ;  /* 0x0000000000007b1d */ /* 0x000fe20000010000 */
[----:B------:R-:W-:-:S05]  /*0290*/  ISETP.GT.AND P6, PT, R5, 0x3f, PT ;  /* 0x0000003f0500780c */ /* 0x000fca0003fc4270 */
[----:B------:R-:W-:Y:S04]  /*02a0*/  BSSY.RECONVERGENT B0, `(.L_x_6) ;  /* 0x0000006000007945 */ /* 0x000fe80003800200 */
[----:B------:R-:W-:Y:S05]  /*02b0*/  @P5 BRA `(.L_x_7) ;  /* 0x0000000000105947 */ /* 0x000fea0003800000 */
[----:B012---:R-:W2:Y:S04]  /*02c0*/  LDG.E R7, desc[UR4][R2.64+0x4000] ;  /* 0x0040000402077981 */ /* 0x007ea8000c1e1900 */
[----:B------:R-:W2:Y:S02]  /*02d0*/  LDG.E R0, desc[UR4][R2.64] ;  /* 0x0000000402007981 */ /* 0x000ea4000c1e1900 */
[----:B--2---:R-:W-:-:S13]  /*02e0*/  ISETP.GT.AND P5, PT, R7, R0, PT ;  /* 0x000000000700720c */ /* 0x004fda0003fa4270 */
[----:B------:R3:W-:Y:S02]  /*02f0*/  @P5 STG.E desc[UR4][R2.64], R7 ;  /* 0x0000000702005986 */ /* 0x0007e4000c101904 */
.L_x_7:
[----:B------:R-:W-:Y:S05]  /*0300*/  BSYNC.RECONVERGENT B0 ;  /* 0x0000000000007941 */ /* 0x000fea0003800200 */
.L_x_6:
[----:B------:R-:W-:Y:S01]  /*0310*/  BAR.SYNC.DEFER_BLOCKING 0x0 ;  /* 0x0000000000007b1d */ /* 0x000fe20000010000 */
[----:B------:R-:W-:-:S05]  /*0320*/  ISETP.GT.AND P5, PT, R5, 0x1f, PT ;  /* 0x0000001f0500780c */ /* 0x000fca0003fa4270 */
[----:B------:R-:W-:Y:S04]  /*0330*/  BSSY.RECONVERGENT B0, `(.L_x_8) ;  /* 0x0000006000007945 */ /* 0x000fe80003800200 */
[----:B------:R-:W-:Y:S05]  /*0340*/  @P4 BRA `(.L_x_9) ;  /* 0x0000000000104947 */ /* 0x000fea0003800000 */
[----:B------:R-:W4:Y:S04]  /*0350*/  LDG.E R5, desc[UR4][R2.64+0x2000] ;  /* 0x0020000402057981 */ /* 0x000f28000c1e1900 */
[----:B------:R-:W4:Y:S02]  /*0360*/  LDG.E R0, desc[UR4][R2.64] ;  /* 0x0000000402007981 */ /* 0x000f24000c1e1900 */
[----:B----4-:R-:W-:-:S13]  /*0370*/  ISETP.GT.AND P4, PT, R5, R0, PT ;  /* 0x000000000500720c */ /* 0x010fda0003f84270 */
[----:B------:R4:W-:Y:S02]  /*0380*/  @P4 STG.E desc[UR4][R2.64], R5 ;  /* 0x0000000502004986 */ /* 0x0009e4000c101904 */
.L_x_9:
[----:B------:R-:W-:Y:S05]  /*0390*/  BSYNC.RECONVERGENT B0 ;  /* 0x0000000000007941 */ /* 0x000fea0003800200 */
.L_x_8:
[----:B------:R-:W-:Y:S06]  /*03a0*/  BAR.SYNC.DEFER_BLOCKING 0x0 ;  /* 0x0000000000007b1d */ /* 0x000fec0000010000 */
[----:B------:R-:W-:Y:S04]  /*03b0*/  BSSY.RECONVERGENT B0, `(.L_x_10) ;  /* 0x0000006000007945 */ /* 0x000fe80003800200 */
[----:B------:R-:W-:Y:S05]  /*03c0*/  @P3 BRA `(.L_x_11) ;  /* 0x0000000000103947 */ /* 0x000fea0003800000 */
[----:B----4-:R-:W4:Y:S04]  /*03d0*/  LDG.E R5, desc[UR4][R2.64+0x1000] ;  /* 0x0010000402057981 */ /* 0x010f28000c1e1900 */
[----:B------:R-:W4:Y:S02]  /*03e0*/  LDG.E R0, desc[UR4][R2.64] ;  /* 0x0000000402007981 */ /* 0x000f24000c1e1900 */
[----:B----4-:R-:W-:-:S13]  /*03f0*/  ISETP.GT.AND P3, PT, R5, R0, PT ;  /* 0x000000000500720c */ /* 0x010fda0003f64270 */
[----:B------:R4:W-:Y:S02]  /*0400*/  @P3 STG.E desc[UR4][R2.64], R5 ;  /* 0x0000000502003986 */ /* 0x0009e4000c101904 */
.L_x_11:
[----:B------:R-:W-:Y:S05]  /*0410*/  BSYNC.RECONVERGENT B0 ;  /* 0x0000000000007941 */ /* 0x000fea0003800200 */
.L_x_10:
[----:B------:R-:W-:Y:S06]  /*0420*/  BAR.SYNC.DEFER_BLOCKING 0x0 ;  /* 0x0000000000007b1d */ /* 0x000fec0000010000 */
[----:B------:R-:W-:Y:S04]  /*0430*/  BSSY.RECONVERGENT B0, `(.L_x_12) ;  /* 0x0000006000007945 */ /* 0x000fe80003800200 */
[----:B------:R-:W-:Y:S05]  /*0440*/  @P2 BRA `(.L_x_13) ;  /* 0x0000000000102947 */ /* 0x000fea0003800000 */
[----:B----4-:R-:W4:Y:S04]  /*0450*/  LDG.E R5, desc[UR4][R2.64+0x800] ;  /* 0x0008000402057981 */ /* 0x010f28000c1e1900 */
[----:B------:R-:W4:Y:S02]  /*0460*/  LDG.E R0, desc[UR4][R2.64] ;  /* 0x0000000402007981 */ /* 0x000f24000c1e1900 */
[----:B----4-:R-:W-:-:S13]  /*0470*/  ISETP.GT.AND P2, PT, R5, R0, PT ;  /* 0x000000000500720c */ /* 0x010fda0003f44270 */
[----:B------:R4:W-:Y:S02]  /*0480*/  @P2 STG.E desc[UR4][R2.64], R5 ;  /* 0x0000000502002986 */ /* 0x0009e4000c101904 */
.L_x_13:
[----:B------:R-:W-:Y:S05]  /*0490*/  BSYNC.RECONVERGENT B0 ;  /* 0x0000000000007941 */ /* 0x000fea0003800200 */
.L_x_12:
[----:B------:R-:W-:Y:S06]  /*04a0*/  BAR.SYNC.DEFER_BLOCKING 0x0 ;  /* 0x0000000000007b1d */ /* 0x000fec0000010000 */
[----:B------:R-:W-:Y:S04]  /*04b0*/  BSSY.RECONVERGENT B0, `(.L_x_14) ;  /* 0x0000006000007945 */ /* 0x000fe80003800200 */
[----:B------:R-:W-:Y:S05]  /*04c0*/  @P1 BRA `(.L_x_15) ;  /* 0x0000000000101947 */ /* 0x000fea0003800000 */
[----:B----4-:R-:W4:Y:S04]  /*04d0*/  LDG.E R5, desc[UR4][R2.64+0x400] ;  /* 0x0004000402057981 */ /* 0x010f28000c1e1900 */
[----:B------:R-:W4:Y:S02]  /*04e0*/  LDG.E R0, desc[UR4][R2.64] ;  /* 0x0000000402007981 */ /* 0x000f24000c1e1900 */
[----:B----4-:R-:W-:-:S13]  /*04f0*/  ISETP.GT.AND P1, PT, R5, R0, PT ;  /* 0x000000000500720c */ /* 0x010fda0003f24270 */
[----:B------:R4:W-:Y:S02]  /*0500*/  @P1 STG.E desc[UR4][R2.64], R5 ;  /* 0x0000000502001986 */ /* 0x0009e4000c101904 */
.L_x_15:
[----:B------:R-:W-:Y:S05]  /*0510*/  BSYNC.RECONVERGENT B0 ;  /* 0x0000000000007941 */ /* 0x000fea0003800200 */
.L_x_14:
[----:B------:R-:W-:Y:S06]  /*0520*/  BAR.SYNC.DEFER_BLOCKING 0x0 ;  /* 0x0000000000007b1d */ /* 0x000fec0000010000 */
[----:B------:R-:W-:Y:S04]  /*0530*/  BSSY.RECONVERGENT B0, `(.L_x_16) ;  /* 0x0000006000007945 */ /* 0x000fe80003800200 */
[----:B------:R-:W-:Y:S05]  /*0540*/  @P0 BRA `(.L_x_17) ;  /* 0x0000000000100947 */ /* 0x000fea0003800000 */
[----:B----4-:R-:W4:Y:S04]  /*0550*/  LDG.E R5, desc[UR4][R2.64+0x200] ;  /* 0x0002000402057981 */ /* 0x010f28000c1e1900 */
[----:B------:R-:W4:Y:S02]  /*0560*/  LDG.E R0, desc[UR4][R2.64] ;  /* 0x0000000402007981 */ /* 0x000f24000c1e1900 */
[----:B----4-:R-:W-:-:S13]  /*0570*/  ISETP.GT.AND P0, PT, R5, R0, PT ;  /* 0x000000000500720c */ /* 0x010fda0003f04270 */
[----:B------:R4:W-:Y:S02]  /*0580*/  @P0 STG.E desc[UR4][R2.64], R5 ;  /* 0x0000000502000986 */ /* 0x0009e4000c101904 */
.L_x_17:
[----:B------:R-:W-:Y:S05]  /*0590*/  BSYNC.RECONVERGENT B0 ;  /* 0x0000000000007941 */ /* 0x000fea0003800200 */
.L_x_16:
[----:B------:R-:W-:Y:S06]  /*05a0*/  BAR.SYNC.DEFER_BLOCKING 0x0 ;  /* 0x0000000000007b1d */ /* 0x000fec0000010000 */
[----:B------:R-:W-:Y:S04]  /*05b0*/  BSSY.RECONVERGENT B0, `(.L_x_18) ;  /* 0x0000006000007945 */ /* 0x000fe80003800200 */
[----:B------:R-:W-:Y:S05]  /*05c0*/  @P6 BRA `(.L_x_19) ;  /* 0x0000000000106947 */ /* 0x000fea0003800000 */
[----:B----4-:R-:W4:Y:S04]  /*05d0*/  LDG.E R5, desc[UR4][R2.64+0x100] ;  /* 0x0001000402057981 */ /* 0x010f28000c1e1900 */
[----:B------:R-:W4:Y:S02]  /*05e0*/  LDG.E R0, desc[UR4][R2.64] ;  /* 0x0000000402007981 */ /* 0x000f24000c1e1900 */
[----:B----4-:R-:W-:-:S13]  /*05f0*/  ISETP.GT.AND P0, PT, R5, R0, PT ;  /* 0x000000000500720c */ /* 0x010fda0003f04270 */
[----:B------:R4:W-:Y:S02]  /*0600*/  @P0 STG.E desc[UR4][R2.64], R5 ;  /* 0x0000000502000986 */ /* 0x0009e4000c101904 */
.L_x_19:
[----:B------:R-:W-:Y:S05]  /*0610*/  BSYNC.RECONVERGENT B0 ;  /* 0x0000000000007941 */ /* 0x000fea0003800200 */
.L_x_18:
[----:B------:R-:W-:Y:S06]  /*0620*/  BAR.SYNC.DEFER_BLOCKING 0x0 ;  /* 0x0000000000007b1d */ /* 0x000fec0000010000 */
[----:B------:R-:W-:Y:S04]  /*0630*/  BSSY.RECONVERGENT B0, `(.L_x_20) ;  /* 0x0000006000007945 */ /* 0x000fe80003800200 */
[----:B------:R-:W-:Y:S05]  /*0640*/  @P5 BRA `(.L_x_21) ;  /* 0x0000000000105947 */ /* 0x000fea0003800000 */
[----:B----4-:R-:W4:Y:S04]  /*0650*/  LDG.E R5, desc[UR4][R2.64+0x80] ;  /* 0x0000800402057981 */ /* 0x010f28000c1e1900 */
[----:B------:R-:W4:Y:S02]  /*0660*/  LDG.E R0, desc[UR4][R2.64] ;  /* 0x0000000402007981 */ /* 0x000f24000c1e1900 */
[----:B----4-:R-:W-:-:S13]  /*0670*/  ISETP.GT.AND P0, PT, R5, R0, PT ;  /* 0x000000000500720c */ /* 0x010fda0003f04270 */
[----:B------:R4:W-:Y:S02]  /*0680*/  @P0 STG.E desc[UR4][R2.64], R5 ;  /* 0x0000000502000986 */ /* 0x0009e4000c101904 */
.L_x_21:
[----:B------:R-:W-:Y:S05]  /*0690*/  BSYNC.RECONVERGENT B0 ;  /* 0x0000000000007941 */ /* 0x000fea0003800200 */
.L_x_20:
[----:B------:R-:W-:Y:S06]  /*06a0*/  BAR.SYNC.DEFER_BLOCKING 0x0 ;  /* 0x0000000000007b1d */ /* 0x000fec0000010000 */
[----:B------:R-:W-:Y:S05]  /*06b0*/  EXIT ;  /* 0x000000000000794d */ /* 0x000fea0003800000 */
.L_x_22:
[----:B------:R-:W-:-:S00]  /*06c0*/  BRA `(.L_x_22) ;  /* 0xfffffffc00fc7947 */ /* 0x000fc0000383ffff */
[----:B------:R-:W-:-:S00]  /*06d0*/  NOP ;  /* 0x0000000000007918 */ /* 0x000fc00000000000 */
        /* <DEDUP_REMOVED lines=10> */
.L_x_23:


//--------------------- .nv.shared.reserved.0     --------------------------
	.section	.nv.shared.reserved.0,"aw",@nobits
	.weak		__nv_reservedSMEM_offset_0_alias
	.size		__nv_reservedSMEM_offset_0_alias, 0, 64
	.other		__nv_reservedSMEM_offset_0_alias,@"STO_CUDA_RESERVED_SHARED STV_DEFAULT"
__nv_reservedSMEM_offset_0_alias:
	.zero		0
	.zero		64


//--------------------- .nv.constant0._Z7get_maxPi --------------------------
	.section	.nv.constant0._Z7get_maxPi,"a",@progbits
	.sectionflags	@""
	.align	4
.nv.constant0._Z7get_maxPi:
	.zero		904


//--------------------- SYMBOLS --------------------------

	.type		.nv.reservedSmem.offset0,@object
	.size		.nv.reservedSmem.offset0,0x4
